//
// Generated by NVIDIA NVVM Compiler
//
// Compiler Build ID: CL-36424714
// Cuda compilation tools, release 13.0, V13.0.88
// Based on NVVM 20.0.0
//

.version 9.0
.target sm_100
.address_size 64

	// .globl	_Z5lightPiS_S_PS_S0_

.visible .entry _Z5lightPiS_S_PS_S0_(
	.param .u64 .ptr .align 1 _Z5lightPiS_S_PS_S0__param_0,
	.param .u64 .ptr .align 1 _Z5lightPiS_S_PS_S0__param_1,
	.param .u64 .ptr .align 1 _Z5lightPiS_S_PS_S0__param_2,
	.param .u64 .ptr .align 1 _Z5lightPiS_S_PS_S0__param_3,
	.param .u64 .ptr .align 1 _Z5lightPiS_S_PS_S0__param_4
)
{
	.reg .pred 	%p<21>;
	.reg .b32 	%r<138>;
	.reg .b64 	%rd<55>;

	ld.param.u64 	%rd10, [_Z5lightPiS_S_PS_S0__param_0];
	ld.param.u64 	%rd11, [_Z5lightPiS_S_PS_S0__param_1];
	ld.param.u64 	%rd12, [_Z5lightPiS_S_PS_S0__param_2];
	ld.param.u64 	%rd13, [_Z5lightPiS_S_PS_S0__param_3];
	ld.param.u64 	%rd9, [_Z5lightPiS_S_PS_S0__param_4];
	cvta.to.global.u64 	%rd1, %rd13;
	cvta.to.global.u64 	%rd2, %rd12;
	cvta.to.global.u64 	%rd3, %rd11;
	cvta.to.global.u64 	%rd14, %rd10;
	mov.u32 	%r64, %tid.x;
	mov.u32 	%r65, %ctaid.x;
	mov.u32 	%r66, %ntid.x;
	mad.lo.s32 	%r67, %r65, %r66, %r64;
	shr.u32 	%r1, %r67, 5;
	and.b32  	%r2, %r64, 31;
	mul.wide.u32 	%rd15, %r1, 4;
	add.s64 	%rd16, %rd14, %rd15;
	ld.global.u32 	%r3, [%rd16];
	ld.global.u32 	%r4, [%rd16+4];
	setp.ge.s32 	%p1, %r3, %r4;
	mov.b32 	%r137, 0;
	@%p1 bra 	$L__BB0_17;
	cvt.u64.u32 	%rd4, %r2;
	sub.s32 	%r5, %r4, %r3;
	and.b32  	%r6, %r5, 3;
	sub.s32 	%r70, %r3, %r4;
	setp.gt.u32 	%p2, %r70, -4;
	mov.b32 	%r137, 0;
	mov.u32 	%r129, %r3;
	@%p2 bra 	$L__BB0_12;
	and.b32  	%r7, %r5, -4;
	add.s32 	%r116, %r3, %r2;
	mov.b32 	%r137, 0;
	shl.b64 	%rd23, %rd4, 2;
	mov.u32 	%r129, %r3;
	mov.u32 	%r119, %r137;
$L__BB0_3:
	shr.s32 	%r73, %r119, 31;
	shr.u32 	%r74, %r73, 27;
	add.s32 	%r75, %r119, %r74;
	and.b32  	%r76, %r75, -32;
	sub.s32 	%r13, %r119, %r76;
	setp.ne.s32 	%p3, %r13, 0;
	mov.b32 	%r120, 0;
	mov.u32 	%r121, %r120;
	@%p3 bra 	$L__BB0_5;
	mul.wide.s32 	%rd17, %r116, 4;
	add.s64 	%rd18, %rd3, %rd17;
	ld.global.u32 	%r120, [%rd18];
	add.s64 	%rd19, %rd2, %rd17;
	ld.global.u32 	%r121, [%rd19];
$L__BB0_5:
	shfl.sync.idx.b32	%r78|%p4, %r120, %r13, 31, -1;
	mul.wide.s32 	%rd20, %r78, 8;
	add.s64 	%rd21, %rd1, %rd20;
	ld.global.u64 	%rd22, [%rd21];
	add.s64 	%rd24, %rd22, %rd23;
	ld.u32 	%r79, [%rd24];
	shfl.sync.idx.b32	%r80|%p5, %r121, %r13, 31, -1;
	mad.lo.s32 	%r18, %r80, %r79, %r137;
	add.s32 	%r19, %r119, 1;
	shr.s32 	%r81, %r19, 31;
	shr.u32 	%r82, %r81, 27;
	add.s32 	%r83, %r19, %r82;
	and.b32  	%r84, %r83, -32;
	sub.s32 	%r20, %r19, %r84;
	setp.ne.s32 	%p6, %r20, 0;
	cvt.s64.s32 	%rd25, %r129;
	add.s64 	%rd26, %rd25, %rd4;
	shl.b64 	%rd27, %rd26, 2;
	add.s64 	%rd5, %rd2, %rd27;
	add.s64 	%rd6, %rd3, %rd27;
	mov.b32 	%r122, 0;
	mov.u32 	%r123, %r122;
	@%p6 bra 	$L__BB0_7;
	ld.global.u32 	%r122, [%rd6+4];
	ld.global.u32 	%r123, [%rd5+4];
$L__BB0_7:
	shfl.sync.idx.b32	%r86|%p7, %r122, %r20, 31, -1;
	mul.wide.s32 	%rd28, %r86, 8;
	add.s64 	%rd29, %rd1, %rd28;
	ld.global.u64 	%rd30, [%rd29];
	add.s64 	%rd32, %rd30, %rd23;
	ld.u32 	%r87, [%rd32];
	shfl.sync.idx.b32	%r88|%p8, %r123, %r20, 31, -1;
	mad.lo.s32 	%r25, %r88, %r87, %r18;
	add.s32 	%r26, %r19, 1;
	shr.s32 	%r89, %r26, 31;
	shr.u32 	%r90, %r89, 27;
	add.s32 	%r91, %r26, %r90;
	and.b32  	%r92, %r91, -32;
	sub.s32 	%r27, %r26, %r92;
	setp.ne.s32 	%p9, %r27, 0;
	mov.b32 	%r124, 0;
	mov.u32 	%r125, %r124;
	@%p9 bra 	$L__BB0_9;
	ld.global.u32 	%r124, [%rd6+8];
	ld.global.u32 	%r125, [%rd5+8];
$L__BB0_9:
	shfl.sync.idx.b32	%r94|%p10, %r124, %r27, 31, -1;
	mul.wide.s32 	%rd33, %r94, 8;
	add.s64 	%rd34, %rd1, %rd33;
	ld.global.u64 	%rd35, [%rd34];
	add.s64 	%rd37, %rd35, %rd23;
	ld.u32 	%r95, [%rd37];
	shfl.sync.idx.b32	%r96|%p11, %r125, %r27, 31, -1;
	mad.lo.s32 	%r32, %r96, %r95, %r25;
	add.s32 	%r33, %r26, 1;
	shr.s32 	%r97, %r33, 31;
	shr.u32 	%r98, %r97, 27;
	add.s32 	%r99, %r33, %r98;
	and.b32  	%r100, %r99, -32;
	sub.s32 	%r34, %r33, %r100;
	setp.ne.s32 	%p12, %r34, 0;
	mov.b32 	%r126, 0;
	mov.u32 	%r127, %r126;
	@%p12 bra 	$L__BB0_11;
	ld.global.u32 	%r126, [%rd6+12];
	ld.global.u32 	%r127, [%rd5+12];
$L__BB0_11:
	shfl.sync.idx.b32	%r101|%p13, %r126, %r34, 31, -1;
	mul.wide.s32 	%rd38, %r101, 8;
	add.s64 	%rd39, %rd1, %rd38;
	ld.global.u64 	%rd40, [%rd39];
	add.s64 	%rd42, %rd40, %rd23;
	ld.u32 	%r102, [%rd42];
	shfl.sync.idx.b32	%r103|%p14, %r127, %r34, 31, -1;
	mad.lo.s32 	%r137, %r103, %r102, %r32;
	add.s32 	%r129, %r129, 4;
	add.s32 	%r116, %r116, 4;
	add.s32 	%r119, %r33, 1;
	setp.ne.s32 	%p15, %r119, %r7;
	@%p15 bra 	$L__BB0_3;
$L__BB0_12:
	setp.eq.s32 	%p16, %r6, 0;
	@%p16 bra 	$L__BB0_17;
	add.s32 	%r133, %r129, %r2;
	sub.s32 	%r132, %r129, %r3;
	neg.s32 	%r131, %r6;
	shl.b64 	%rd47, %rd4, 2;
$L__BB0_14:
	.pragma "nounroll";
	mul.wide.s32 	%rd43, %r133, 4;
	add.s64 	%rd7, %rd2, %rd43;
	add.s64 	%rd8, %rd3, %rd43;
	shr.s32 	%r105, %r132, 31;
	shr.u32 	%r106, %r105, 27;
	add.s32 	%r107, %r132, %r106;
	and.b32  	%r108, %r107, -32;
	sub.s32 	%r53, %r132, %r108;
	setp.ne.s32 	%p17, %r53, 0;
	mov.b32 	%r135, 0;
	mov.u32 	%r136, %r135;
	@%p17 bra 	$L__BB0_16;
	ld.global.u32 	%r135, [%rd8];
	ld.global.u32 	%r136, [%rd7];
$L__BB0_16:
	shfl.sync.idx.b32	%r109|%p18, %r135, %r53, 31, -1;
	mul.wide.s32 	%rd44, %r109, 8;
	add.s64 	%rd45, %rd1, %rd44;
	ld.global.u64 	%rd46, [%rd45];
	add.s64 	%rd48, %rd46, %rd47;
	ld.u32 	%r110, [%rd48];
	shfl.sync.idx.b32	%r111|%p19, %r136, %r53, 31, -1;
	mad.lo.s32 	%r137, %r111, %r110, %r137;
	add.s32 	%r133, %r133, 1;
	add.s32 	%r132, %r132, 1;
	add.s32 	%r131, %r131, 1;
	setp.ne.s32 	%p20, %r131, 0;
	@%p20 bra 	$L__BB0_14;
$L__BB0_17:
	cvta.to.global.u64 	%rd49, %rd9;
	mov.u32 	%r112, %ctaid.y;
	shl.b32 	%r113, %r112, 5;
	mul.wide.u32 	%rd50, %r1, 8;
	add.s64 	%rd51, %rd49, %rd50;
	ld.global.u64 	%rd52, [%rd51];
	or.b32  	%r114, %r113, %r2;
	mul.wide.u32 	%rd53, %r114, 4;
	add.s64 	%rd54, %rd52, %rd53;
	atom.add.u32 	%r115, [%rd54], %r137;
	ret;

}


// ===== COMPILED SASS (sm_100) =====

	.target	sm_100

	.elftype	@"ET_EXEC"


//--------------------- .note.nv.tkinfo           --------------------------
	.section	.note.nv.tkinfo,"",@"SHT_NOTE"
	.sectionflags	@"SHF_NOTE_NV_TKINFO"
	.tkinfo
        /*0018*/ 	.word	0x00000002
        /*0030*/ 	.string	""
        /*0030*/ 	.string	"ptxas"
        /*0030*/ 	.string	"Cuda compilation tools, release 13.0, V13.0.88"
        /*0030*/ 	.string	"Build cuda_13.0.r13.0/compiler.36424714_0"
        /*0030*/ 	.string	"-arch sm_100 -m 64 "



//--------------------- .note.nv.cuinfo           --------------------------
	.section	.note.nv.cuinfo,"",@"SHT_NOTE"
	.sectionflags	@"SHF_NOTE_NV_CUINFO"
        /*0018*/ 	.short	0x0002
        /*001a*/ 	.short	0x0064
        /*001c*/ 	.short	0x0082
	.zero		2


//--------------------- .nv.info                  --------------------------
	.section	.nv.info,"",@"SHT_CUDA_INFO"
	.align	4


	//----- nvinfo : EIATTR_REGCOUNT
	.align		4
        /*0000*/ 	.byte	0x04, 0x2f
        /*0002*/ 	.short	(.L_1 - .L_0)
	.align		4
.L_0:
        /*0004*/ 	.word	index@(_Z5lightPiS_S_PS_S0_)
        /*0008*/ 	.word	0x00000020


	//----- nvinfo : EIATTR_FRAME_SIZE
	.align		4
.L_1:
        /*000c*/ 	.byte	0x04, 0x11
        /*000e*/ 	.short	(.L_3 - .L_2)
	.align		4
.L_2:
        /*0010*/ 	.word	index@(_Z5lightPiS_S_PS_S0_)
        /*0014*/ 	.word	0x00000000


	//----- nvinfo : EIATTR_MIN_STACK_SIZE
	.align		4
.L_3:
        /*0018*/ 	.byte	0x04, 0x12
        /*001a*/ 	.short	(.L_5 - .L_4)
	.align		4
.L_4:
        /*001c*/ 	.word	index@(_Z5lightPiS_S_PS_S0_)
        /*0020*/ 	.word	0x00000000
.L_5:


//--------------------- .nv.compat                --------------------------
	.section	.nv.compat,"",@"SHT_CUDA_COMPAT_INFO"
	.align	4
        /*0000*/ 	.byte	0x02, 0x09, 0x00, 0x00, 0x02, 0x02, 0x01, 0x00, 0x02, 0x05, 0x05, 0x00, 0x03, 0x07, 0x01, 0x01
        /*0010*/ 	.byte	0x02, 0x03, 0x00, 0x00, 0x02, 0x06, 0x01, 0x00, 0x04, 0x0b, 0x08, 0x00, 0x09, 0x00, 0x00, 0x00
        /*0020*/ 	.byte	0x00, 0x00, 0x00, 0x00


//--------------------- .nv.info._Z5lightPiS_S_PS_S0_ --------------------------
	.section	.nv.info._Z5lightPiS_S_PS_S0_,"",@"SHT_CUDA_INFO"
	.sectionflags	@""
	.align	4


	//----- nvinfo : EIATTR_CUDA_API_VERSION
	.align		4
        /*0000*/ 	.byte	0x04, 0x37
        /*0002*/ 	.short	(.L_7 - .L_6)
.L_6:
        /*0004*/ 	.word	0x00000082


	//----- nvinfo : EIATTR_KPARAM_INFO
	.align		4
.L_7:
        /*0008*/ 	.byte	0x04, 0x17
        /*000a*/ 	.short	(.L_9 - .L_8)
.L_8:
        /*000c*/ 	.word	0x00000000
        /*0010*/ 	.short	0x0004
        /*0012*/ 	.short	0x0020
        /*0014*/ 	.byte	0x00, 0xf5, 0x21, 0x00


	//----- nvinfo : EIATTR_KPARAM_INFO
	.align		4
.L_9:
        /*0018*/ 	.byte	0x04, 0x17
        /*001a*/ 	.short	(.L_11 - .L_10)
.L_10:
        /*001c*/ 	.word	0x00000000
        /*0020*/ 	.short	0x0003
        /*0022*/ 	.short	0x0018
        /*0024*/ 	.byte	0x00, 0xf5, 0x21, 0x00


	//----- nvinfo : EIATTR_KPARAM_INFO
	.align		4
.L_11:
        /*0028*/ 	.byte	0x04, 0x17
        /*002a*/ 	.short	(.L_13 - .L_12)
.L_12:
        /*002c*/ 	.word	0x00000000
        /*0030*/ 	.short	0x0002
        /*0032*/ 	.short	0x0010
        /*0034*/ 	.byte	0x00, 0xf5, 0x21, 0x00


	//----- nvinfo : EIATTR_KPARAM_INFO
	.align		4
.L_13:
        /*0038*/ 	.byte	0x04, 0x17
        /*003a*/ 	.short	(.L_15 - .L_14)
.L_14:
        /*003c*/ 	.word	0x00000000
        /*0040*/ 	.short	0x0001
        /*0042*/ 	.short	0x0008
        /*0044*/ 	.byte	0x00, 0xf5, 0x21, 0x00


	//----- nvinfo : EIATTR_KPARAM_INFO
	.align		4
.L_15:
        /*0048*/ 	.byte	0x04, 0x17
        /*004a*/ 	.short	(.L_17 - .L_16)
.L_16:
        /*004c*/ 	.word	0x00000000
        /*0050*/ 	.short	0x0000
        /*0052*/ 	.short	0x0000
        /*0054*/ 	.byte	0x00, 0xf5, 0x21, 0x00


	//----- nvinfo : EIATTR_SPARSE_MMA_MASK
	.align		4
.L_17:
        /*0058*/ 	.byte	0x03, 0x50
        /*005a*/ 	.short	0x0000


	//----- nvinfo : EIATTR_MAXREG_COUNT
	.align		4
        /*005c*/ 	.byte	0x03, 0x1b
        /*005e*/ 	.short	0x00ff


	//----- nvinfo : EIATTR_MERCURY_ISA_VERSION
	.align		4
        /*0060*/ 	.byte	0x03, 0x5f
        /*0062*/ 	.short	0x0101


	//----- nvinfo : EIATTR_COOP_GROUP_MASK_REGIDS
	.align		4
        /*0064*/ 	.byte	0x04, 0x29
        /*0066*/ 	.short	(.L_19 - .L_18)


	//   ....[0]....
.L_18:
        /*0068*/ 	.word	0xffffffff


	//   ....[1]....
        /*006c*/ 	.word	0xffffffff


	//   ....[2]....
        /*0070*/ 	.word	0xffffffff


	//   ....[3]....
        /*0074*/ 	.word	0xffffffff


	//   ....[4]....
        /*0078*/ 	.word	0xffffffff


	//   ....[5]....
        /*007c*/ 	.word	0xffffffff


	//   ....[6]....
        /*0080*/ 	.word	0xffffffff


	//   ....[7]....
        /*0084*/ 	.word	0xffffffff


	//   ....[8]....
        /*0088*/ 	.word	0xffffffff


	//   ....[9]....
        /*008c*/ 	.word	0xffffffff


	//   ....[10]....
        /*0090*/ 	.word	0x05000012


	//   ....[11]....
        /*0094*/ 	.word	0x05000012


	//   ....[12]....
        /*0098*/ 	.word	0x05000012


	//   ....[13]....
        /*009c*/ 	.word	0x05000012


	//   ....[14]....
        /*00a0*/ 	.word	0x05000012


	//   ....[15]....
        /*00a4*/ 	.word	0x05000012


	//   ....[16]....
        /*00a8*/ 	.word	0x05000012


	//   ....[17]....
        /*00ac*/ 	.word	0x05000012


	//   ....[18]....
        /*00b0*/ 	.word	0x05000012


	//   ....[19]....
        /*00b4*/ 	.word	0x05000012


	//----- nvinfo : EIATTR_COOP_GROUP_INSTR_OFFSETS
	.align		4
.L_19:
        /*00b8*/ 	.byte	0x04, 0x28
        /*00ba*/ 	.short	(.L_21 - .L_20)


	//   ....[0]....
.L_20:
        /*00bc*/ 	.word	0x000003e0


	//   ....[1]....
        /*00c0*/ 	.word	0x00000490


	//   ....[2]....
        /*00c4*/ 	.word	0x000004e0


	//   ....[3]....
        /*00c8*/ 	.word	0x00000530


	//   ....[4]....
        /*00cc*/ 	.word	0x000006c0


	//   ....[5]....
        /*00d0*/ 	.word	0x00000740


	//   ....[6]....
        /*00d4*/ 	.word	0x00000750


	//   ....[7]....
        /*00d8*/ 	.word	0x00000790


	//   ....[8]....
        /*00dc*/ 	.word	0x00000990


	//   ....[9]....
        /*00e0*/ 	.word	0x000009c0


	//   ....[10]....
        /*00e4*/ 	.word	0x00000b30


	//   ....[11]....
        /*00e8*/ 	.word	0x00000be0


	//   ....[12]....
        /*00ec*/ 	.word	0x00000da0


	//   ....[13]....
        /*00f0*/ 	.word	0x00000e10


	//   ....[14]....
        /*00f4*/ 	.word	0x00000f60


	//   ....[15]....
        /*00f8*/ 	.word	0x00001000


	//   ....[16]....
        /*00fc*/ 	.word	0x000010e0


	//   ....[17]....
        /*0100*/ 	.word	0x000011a0


	//   ....[18]....
        /*0104*/ 	.word	0x00001260


	//   ....[19]....
        /*0108*/ 	.word	0x000012f0


	//----- nvinfo : EIATTR_VRC_CTA_INIT_COUNT
	.align		4
.L_21:
        /*010c*/ 	.byte	0x02, 0x4a
	.zero		1
	.zero		1


	//----- nvinfo : EIATTR_EXIT_INSTR_OFFSETS
	.align		4
        /*0110*/ 	.byte	0x04, 0x1c
        /*0112*/ 	.short	(.L_23 - .L_22)


	//   ....[0]....
.L_22:
        /*0114*/ 	.word	0x00000ae0


	//----- nvinfo : EIATTR_CRS_STACK_SIZE
	.align		4
.L_23:
        /*0118*/ 	.byte	0x04, 0x1e
        /*011a*/ 	.short	(.L_25 - .L_24)
.L_24:
        /*011c*/ 	.word	0x00000000


	//----- nvinfo : EIATTR_CBANK_PARAM_SIZE
	.align		4
.L_25:
        /*0120*/ 	.byte	0x03, 0x19
        /*0122*/ 	.short	0x0028


	//----- nvinfo : EIATTR_PARAM_CBANK
	.align		4
        /*0124*/ 	.byte	0x04, 0x0a
        /*0126*/ 	.short	(.L_27 - .L_26)
	.align		4
.L_26:
        /*0128*/ 	.word	index@(.nv.constant0._Z5lightPiS_S_PS_S0_)
        /*012c*/ 	.short	0x0380
        /*012e*/ 	.short	0x0028


	//----- nvinfo : EIATTR_SW_WAR
	.align		4
.L_27:
        /*0130*/ 	.byte	0x04, 0x36
        /*0132*/ 	.short	(.L_29 - .L_28)
.L_28:
        /*0134*/ 	.word	0x00000008
.L_29:


//--------------------- .nv.callgraph             --------------------------
	.section	.nv.callgraph,"",@"SHT_CUDA_CALLGRAPH"
	.align	4
	.sectionentsize	8
	.align		4
        /*0000*/ 	.word	0x00000000
	.align		4
        /*0004*/ 	.word	0xffffffff
	.align		4
        /*0008*/ 	.word	0x00000000
	.align		4
        /*000c*/ 	.word	0xfffffffe
	.align		4
        /*0010*/ 	.word	0x00000000
	.align		4
        /*0014*/ 	.word	0xfffffffd
	.align		4
        /*0018*/ 	.word	0x00000000
	.align		4
        /*001c*/ 	.word	0xfffffffc


//--------------------- .text._Z5lightPiS_S_PS_S0_ --------------------------
	.section	.text._Z5lightPiS_S_PS_S0_,"ax",@progbits
	.align	128
        .global         _Z5lightPiS_S_PS_S0_
        .type           _Z5lightPiS_S_PS_S0_,@function
        .size           _Z5lightPiS_S_PS_S0_,(.L_x_23 - _Z5lightPiS_S_PS_S0_)
        .other          _Z5lightPiS_S_PS_S0_,@"STO_CUDA_ENTRY STV_DEFAULT"
_Z5lightPiS_S_PS_S0_:
.text._Z5lightPiS_S_PS_S0_:
[----:B------:R-:W-:Y:S01]  /*0000*/  LDC R1, c[0x0][0x37c] ;  /* 0x0000df00ff017b82 */ /* 0x000fe20000000800 */
[----:B------:R-:W0:Y:S07]  /*0010*/  S2R R3, SR_TID.X ;  /* 0x0000000000037919 */ /* 0x000e2e0000002100 */
[----:B------:R-:W0:Y:S01]  /*0020*/  S2UR UR6, SR_CTAID.X ;  /* 0x00000000000679c3 */ /* 0x000e220000002500 */
[----:B------:R-:W1:Y:S07]  /*0030*/  LDCU.64 UR4, c[0x0][0x358] ;  /* 0x00006b00ff0477ac */ /* 0x000e6e0008000a00 */
[----:B------:R-:W0:Y:S01]  /*0040*/  LDC R0, c[0x0][0x360] ;  /* 0x0000d800ff007b82 */ /* 0x000e220000000800 */
[----:B------:R-:W2:Y:S07]  /*0050*/  LDCU.64 UR8, c[0x0][0x388] ;  /* 0x00007100ff0877ac */ /* 0x000eae0008000a00 */
[----:B------:R-:W3:Y:S01]  /*0060*/  LDC.64 R4, c[0x0][0x380] ;  /* 0x0000e000ff047b82 */ /* 0x000ee20000000a00 */
[----:B0-----:R-:W-:Y:S01]  /*0070*/  IMAD R0, R0, UR6, R3 ;  /* 0x0000000600007c24 */ /* 0x001fe2000f8e0203 */
[----:B------:R-:W0:Y:S04]  /*0080*/  LDCU.64 UR6, c[0x0][0x390] ;  /* 0x00007200ff0677ac */ /* 0x000e280008000a00 */
[----:B------:R-:W-:-:S05]  /*0090*/  SHF.R.U32.HI R0, RZ, 0x5, R0 ;  /* 0x00000005ff007819 */ /* 0x000fca0000011600 */
[----:B---3--:R-:W-:-:S05]  /*00a0*/  IMAD.WIDE.U32 R4, R0, 0x4, R4 ;  /* 0x0000000400047825 */ /* 0x008fca00078e0004 */
[----:B-1----:R-:W3:Y:S04]  /*00b0*/  LDG.E R2, desc[UR4][R4.64] ;  /* 0x0000000404027981 */ /* 0x002ee8000c1e1900 */
[----:B------:R-:W3:Y:S01]  /*00c0*/  LDG.E R7, desc[UR4][R4.64+0x4] ;  /* 0x0000040404077981 */ /* 0x000ee2000c1e1900 */
[----:B------:R-:W-:Y:S01]  /*00d0*/  BSSY B0, `(.L_x_0) ;  /* 0x0000099000007945 */ /* 0x000fe20003800000 */
[----:B------:R-:W-:Y:S01]  /*00e0*/  IMAD.MOV.U32 R11, RZ, RZ, RZ ;  /* 0x000000ffff0b7224 */ /* 0x000fe200078e00ff */
[----:B------:R-:W-:Y:S02]  /*00f0*/  LOP3.LUT R3, R3, 0x1f, RZ, 0xc0, !PT ;  /* 0x0000001f03037812 */ /* 0x000fe400078ec0ff */
[----:B---3--:R-:W-:-:S13]  /*0100*/  ISETP.GE.AND P0, PT, R2, R7, PT ;  /* 0x000000070200720c */ /* 0x008fda0003f06270 */
[----:B0-2---:R-:W-:Y:S05]  /*0110*/  @P0 BRA `(.L_x_1) ;  /* 0x0000000800500947 */ /* 0x005fea0003800000 */
[----:B------:R-:W-:Y:S01]  /*0120*/  IMAD.IADD R4, R2, 0x1, -R7 ;  /* 0x0000000102047824 */ /* 0x000fe200078e0a07 */
[----:B------:R-:W-:Y:S01]  /*0130*/  BSSY B1, `(.L_x_2) ;  /* 0x0000070000017945 */ /* 0x000fe20003800000 */
[--C-:B------:R-:W-:Y:S02]  /*0140*/  IMAD.IADD R6, R7, 0x1, -R2.reuse ;  /* 0x0000000107067824 */ /* 0x100fe400078e0a02 */
[----:B------:R-:W-:Y:S01]  /*0150*/  HFMA2 R11, -RZ, RZ, 0, 0 ;  /* 0x00000000ff0b7431 */ /* 0x000fe200000001ff */
[----:B------:R-:W-:Y:S01]  /*0160*/  ISETP.GT.U32.AND P0, PT, R4, -0x4, PT ;  /* 0xfffffffc0400780c */ /* 0x000fe20003f04070 */
[----:B------:R-:W-:Y:S01]  /*0170*/  IMAD.MOV.U32 R4, RZ, RZ, R2 ;  /* 0x000000ffff047224 */ /* 0x000fe200078e0002 */
[----:B------:R-:W-:-:S11]  /*0180*/  LOP3.LUT R5, R6, 0x3, RZ, 0xc0, !PT ;  /* 0x0000000306057812 */ /* 0x000fd600078ec0ff */
[----:B------:R-:W-:Y:S05]  /*0190*/  @P0 BRA `(.L_x_3) ;  /* 0x0000000400a40947 */ /* 0x000fea0003800000 */
[----:B------:R-:W0:Y:S01]  /*01a0*/  LDC.64 R12, c[0x0][0x398] ;  /* 0x0000e600ff0c7b82 */ /* 0x000e220000000a00 */
[----:B------:R-:W-:Y:S01]  /*01b0*/  LOP3.LUT R6, R6, 0xfffffffc, RZ, 0xc0, !PT ;  /* 0xfffffffc06067812 */ /* 0x000fe200078ec0ff */
[C-C-:B------:R-:W-:Y:S01]  /*01c0*/  IMAD.IADD R7, R3.reuse, 0x1, R2.reuse ;  /* 0x0000000103077824 */ /* 0x140fe200078e0202 */
[----:B------:R-:W-:Y:S01]  /*01d0*/  MOV R11, RZ ;  /* 0x000000ff000b7202 */ /* 0x000fe20000000f00 */
[----:B------:R-:W-:Y:S02]  /*01e0*/  IMAD.SHL.U32 R8, R3, 0x4, RZ ;  /* 0x0000000403087824 */ /* 0x000fe400078e00ff */
[----:B------:R-:W-:Y:S02]  /*01f0*/  IMAD.MOV.U32 R4, RZ, RZ, R2 ;  /* 0x000000ffff047224 */ /* 0x000fe400078e0002 */
[----:B------:R-:W-:-:S07]  /*0200*/  IMAD.MOV.U32 R9, RZ, RZ, RZ ;  /* 0x000000ffff097224 */ /* 0x000fce00078e00ff */
.L_x_5:
[----:B------:R-:W-:Y:S01]  /*0210*/  SHF.R.S32.HI R10, RZ, 0x1f, R9 ;  /* 0x0000001fff0a7819 */ /* 0x000fe20000011409 */
[----:B--2---:R-:W-:Y:S02]  /*0220*/  IMAD.MOV.U32 R28, RZ, RZ, RZ ;  /* 0x000000ffff1c7224 */ /* 0x004fe400078e00ff */
[----:B------:R-:W-:Y:S01]  /*0230*/  IMAD.MOV.U32 R22, RZ, RZ, RZ ;  /* 0x000000ffff167224 */ /* 0x000fe200078e00ff */
[----:B------:R-:W-:-:S04]  /*0240*/  LEA.HI R10, R10, R9, RZ, 0x5 ;  /* 0x000000090a0a7211 */ /* 0x000fc800078f28ff */
[----:B------:R-:W-:-:S04]  /*0250*/  LOP3.LUT R10, R10, 0xffffffe0, RZ, 0xc0, !PT ;  /* 0xffffffe00a0a7812 */ /* 0x000fc800078ec0ff */
[----:B------:R-:W-:-:S04]  /*0260*/  IADD3 R26, PT, PT, -R10, R9, RZ ;  /* 0x000000090a1a7210 */ /* 0x000fc80007ffe1ff */
[----:B------:R-:W-:-:S13]  /*0270*/  ISETP.NE.AND P0, PT, R26, RZ, PT ;  /* 0x000000ff1a00720c */ /* 0x000fda0003f05270 */
[----:B------:R-:W1:Y:S08]  /*0280*/  @!P0 LDC.64 R16, c[0x0][0x388] ;  /* 0x0000e200ff108b82 */ /* 0x000e700000000a00 */
[----:B------:R-:W2:Y:S01]  /*0290*/  @!P0 LDC.64 R14, c[0x0][0x390] ;  /* 0x0000e400ff0e8b82 */ /* 0x000ea20000000a00 */
[----:B-1----:R-:W-:-:S05]  /*02a0*/  @!P0 IMAD.WIDE R16, R7, 0x4, R16 ;  /* 0x0000000407108825 */ /* 0x002fca00078e0210 */
[----:B------:R1:W5:Y:S01]  /*02b0*/  @!P0 LDG.E R28, desc[UR4][R16.64] ;  /* 0x00000004101c8981 */ /* 0x000362000c1e1900 */
[----:B--2---:R-:W-:-:S05]  /*02c0*/  @!P0 IMAD.WIDE R14, R7, 0x4, R14 ;  /* 0x00000004070e8825 */ /* 0x004fca00078e020e */
[----:B------:R1:W5:Y:S01]  /*02d0*/  @!P0 LDG.E R22, desc[UR4][R14.64] ;  /* 0x000000040e168981 */ /* 0x000362000c1e1900 */
[----:B------:R-:W-:-:S03]  /*02e0*/  UMOV UR10, 0xffffffff ;  /* 0xffffffff000a7882 */ /* 0x000fc60000000000 */
[----:B------:R-:W-:Y:S05]  /*02f0*/  BRA.DIV UR10, `(.L_x_4) ;  /* 0x000000060afc7947 */ /* 0x000fea000b800000 */
[----:B------:R-:W-:Y:S02]  /*0300*/  IADD3 R10, PT, PT, R9, 0x1, RZ ;  /* 0x00000001090a7810 */ /* 0x000fe40007ffe0ff */
[----:B------:R-:W-:Y:S02]  /*0310*/  IADD3 R24, P0, PT, R3, R4, RZ ;  /* 0x0000000403187210 */ /* 0x000fe40007f1e0ff */
[----:B-1----:R-:W-:-:S03]  /*0320*/  SHF.R.S32.HI R15, RZ, 0x1f, R10 ;  /* 0x0000001fff0f7819 */ /* 0x002fc6000001140a */
[----:B------:R-:W-:Y:S01]  /*0330*/  IMAD.SHL.U32 R23, R24, 0x4, RZ ;  /* 0x0000000418177824 */ /* 0x000fe200078e00ff */
[----:B------:R-:W-:-:S04]  /*0340*/  LEA.HI R15, R15, R10, RZ, 0x5 ;  /* 0x0000000a0f0f7211 */ /* 0x000fc800078f28ff */
[----:B------:R-:W-:-:S05]  /*0350*/  LOP3.LUT R15, R15, 0xffffffe0, RZ, 0xc0, !PT ;  /* 0xffffffe00f0f7812 */ /* 0x000fca00078ec0ff */
[----:B------:R-:W-:Y:S01]  /*0360*/  IMAD.IADD R10, R10, 0x1, -R15 ;  /* 0x000000010a0a7824 */ /* 0x000fe200078e0a0f */
[----:B------:R-:W-:Y:S02]  /*0370*/  LEA.HI.X.SX32 R15, R4, RZ, 0x1, P0 ;  /* 0x000000ff040f7211 */ /* 0x000fe400000f0eff */
[----:B------:R-:W-:Y:S02]  /*0380*/  IADD3 R16, P0, PT, R23, UR8, RZ ;  /* 0x0000000817107c10 */ /* 0x000fe4000ff1e0ff */
[----:B------:R-:W-:Y:S02]  /*0390*/  ISETP.NE.AND P1, PT, R10, RZ, PT ;  /* 0x000000ff0a00720c */ /* 0x000fe40003f25270 */
[----:B------:R-:W-:-:S04]  /*03a0*/  SHF.L.U64.HI R24, R24, 0x2, R15 ;  /* 0x0000000218187819 */ /* 0x000fc8000001020f */
[----:B------:R-:W-:-:S07]  /*03b0*/  IADD3.X R17, PT, PT, R24, UR9, RZ, P0, !PT ;  /* 0x0000000918117c10 */ /* 0x000fce00087fe4ff */
[----:B------:R-:W2:Y:S01]  /*03c0*/  @!P1 LDG.E R18, desc[UR4][R16.64+0x4] ;  /* 0x0000040410129981 */ /* 0x000ea2000c1e1900 */
[----:B------:R-:W-:-:S03]  /*03d0*/  IADD3 R25, PT, PT, R9, 0x2, RZ ;  /* 0x0000000209197810 */ /* 0x000fc60007ffe0ff */
[----:B-----5:R-:W0:Y:S01]  /*03e0*/  SHFL.IDX PT, R15, R28, R26, 0x1f ;  /* 0x00001f1a1c0f7589 */ /* 0x020e2200000e0000 */
[----:B------:R-:W-:-:S04]  /*03f0*/  SHF.R.S32.HI R14, RZ, 0x1f, R25 ;  /* 0x0000001fff0e7819 */ /* 0x000fc80000011419 */
[----:B------:R-:W-:-:S04]  /*0400*/  LEA.HI R14, R14, R25, RZ, 0x5 ;  /* 0x000000190e0e7211 */ /* 0x000fc800078f28ff */
[----:B------:R-:W-:-:S05]  /*0410*/  LOP3.LUT R14, R14, 0xffffffe0, RZ, 0xc0, !PT ;  /* 0xffffffe00e0e7812 */ /* 0x000fca00078ec0ff */
[----:B------:R-:W-:-:S05]  /*0420*/  IMAD.IADD R25, R25, 0x1, -R14 ;  /* 0x0000000119197824 */ /* 0x000fca00078e0a0e */
[----:B------:R-:W-:Y:S01]  /*0430*/  ISETP.NE.AND P0, PT, R25, RZ, PT ;  /* 0x000000ff1900720c */ /* 0x000fe20003f05270 */
[----:B------:R-:W-:Y:S02]  /*0440*/  IMAD.MOV.U32 R21, RZ, RZ, RZ ;  /* 0x000000ffff157224 */ /* 0x000fe400078e00ff */
[----:B0-----:R-:W-:-:S06]  /*0450*/  IMAD.WIDE R14, R15, 0x8, R12 ;  /* 0x000000080f0e7825 */ /* 0x001fcc00078e020c */
[----:B------:R-:W3:Y:S04]  /*0460*/  LDG.E.64 R14, desc[UR4][R14.64] ;  /* 0x000000040e0e7981 */ /* 0x000ee8000c1e1b00 */
[----:B------:R-:W4:Y:S01]  /*0470*/  @!P0 LDG.E R20, desc[UR4][R16.64+0x8] ;  /* 0x0000080410148981 */ /* 0x000f22000c1e1900 */
[----:B--2---:R-:W-:-:S06]  /*0480*/  @!P1 MOV R21, R18 ;  /* 0x0000001200159202 */ /* 0x004fcc0000000f00 */
[----:B------:R-:W0:Y:S02]  /*0490*/  SHFL.IDX PT, R21, R21, R10, 0x1f ;  /* 0x00001f0a15157589 */ /* 0x000e2400000e0000 */
[----:B0-----:R-:W-:-:S06]  /*04a0*/  IMAD.WIDE R18, R21, 0x8, R12 ;  /* 0x0000000815127825 */ /* 0x001fcc00078e020c */
[----:B------:R-:W2:Y:S01]  /*04b0*/  LDG.E.64 R18, desc[UR4][R18.64] ;  /* 0x0000000412127981 */ /* 0x000ea2000c1e1b00 */
[----:B------:R-:W-:Y:S01]  /*04c0*/  IMAD.MOV.U32 R28, RZ, RZ, RZ ;  /* 0x000000ffff1c7224 */ /* 0x000fe200078e00ff */
[----:B----4-:R-:W-:-:S05]  /*04d0*/  @!P0 MOV R28, R20 ;  /* 0x00000014001c8202 */ /* 0x010fca0000000f00 */
[----:B------:R-:W0:Y:S01]  /*04e0*/  SHFL.IDX PT, R27, R28, R25, 0x1f ;  /* 0x00001f191c1b7589 */ /* 0x000e2200000e0000 */
[----:B---3--:R-:W-:-:S05]  /*04f0*/  IADD3 R14, P2, PT, R14, R8, RZ ;  /* 0x000000080e0e7210 */ /* 0x008fca0007f5e0ff */
[----:B------:R-:W-:Y:S01]  /*0500*/  IMAD.X R15, RZ, RZ, R15, P2 ;  /* 0x000000ffff0f7224 */ /* 0x000fe200010e060f */
[----:B------:R-:W-:-:S04]  /*0510*/  IADD3 R20, P2, PT, R23, UR6, RZ ;  /* 0x0000000617147c10 */ /* 0x000fc8000ff5e0ff */
[----:B------:R-:W-:Y:S01]  /*0520*/  IADD3.X R29, PT, PT, R24, UR7, RZ, P2, !PT ;  /* 0x00000007181d7c10 */ /* 0x000fe200097fe4ff */
[----:B------:R0:W-:Y:S04]  /*0530*/  SHFL.IDX PT, R23, R22, R26, 0x1f ;  /* 0x00001f1a16177589 */ /* 0x0001e800000e0000 */
[----:B------:R1:W3:Y:S01]  /*0540*/  LD.E R24, desc[UR4][R14.64] ;  /* 0x000000040e187980 */ /* 0x0002e2000c101900 */
[----:B0-----:R-:W-:-:S04]  /*0550*/  IMAD.WIDE R26, R27, 0x8, R12 ;  /* 0x000000081b1a7825 */ /* 0x001fc800078e020c */
[----:B-1----:R-:W-:Y:S02]  /*0560*/  IMAD.MOV.U32 R14, RZ, RZ, R20 ;  /* 0x000000ffff0e7224 */ /* 0x002fe400078e0014 */
[----:B------:R-:W-:Y:S01]  /*0570*/  IMAD.MOV.U32 R15, RZ, RZ, R29 ;  /* 0x000000ffff0f7224 */ /* 0x000fe200078e001d */
[----:B--2---:R-:W-:Y:S01]  /*0580*/  IADD3 R28, P2, PT, R18, R8, RZ ;  /* 0x00000008121c7210 */ /* 0x004fe20007f5e0ff */
[----:B------:R-:W-:-:S03]  /*0590*/  HFMA2 R22, -RZ, RZ, 0, 0 ;  /* 0x00000000ff167431 */ /* 0x000fc600000001ff */
[----:B------:R-:W2:Y:S01]  /*05a0*/  @!P1 LDG.E R20, desc[UR4][R14.64+0x4] ;  /* 0x000004040e149981 */ /* 0x000ea2000c1e1900 */
[----:B------:R-:W-:-:S03]  /*05b0*/  IADD3.X R29, PT, PT, RZ, R19, RZ, P2, !PT ;  /* 0x00000013ff1d7210 */ /* 0x000fc600017fe4ff */
[----:B------:R-:W4:Y:S04]  /*05c0*/  LDG.E.64 R18, desc[UR4][R26.64] ;  /* 0x000000041a127981 */ /* 0x000f28000c1e1b00 */
[----:B------:R4:W3:Y:S04]  /*05d0*/  LD.E R21, desc[UR4][R28.64] ;  /* 0x000000041c157980 */ /* 0x0008e8000c101900 */
[----:B------:R-:W2:Y:S02]  /*05e0*/  @!P0 LDG.E R26, desc[UR4][R14.64+0x8] ;  /* 0x000008040e1a8981 */ /* 0x000ea4000c1e1900 */
[----:B--2---:R-:W-:Y:S01]  /*05f0*/  @!P0 IMAD.MOV.U32 R22, RZ, RZ, R26 ;  /* 0x000000ffff168224 */ /* 0x004fe200078e001a */
[----:B----4-:R-:W-:-:S02]  /*0600*/  IADD3 R28, P0, PT, R18, R8, RZ ;  /* 0x00000008121c7210 */ /* 0x010fc40007f1e0ff */
[----:B------:R-:W-:-:S03]  /*0610*/  IADD3 R18, PT, PT, R9, 0x3, RZ ;  /* 0x0000000309127810 */ /* 0x000fc60007ffe0ff */
[----:B------:R-:W-:Y:S01]  /*0620*/  IMAD.X R29, RZ, RZ, R19, P0 ;  /* 0x000000ffff1d7224 */ /* 0x000fe200000e0613 */
[----:B------:R-:W-:-:S04]  /*0630*/  SHF.R.S32.HI R19, RZ, 0x1f, R18 ;  /* 0x0000001fff137819 */ /* 0x000fc80000011412 */
[----:B------:R-:W-:-:S04]  /*0640*/  LEA.HI R19, R19, R18, RZ, 0x5 ;  /* 0x0000001213137211 */ /* 0x000fc800078f28ff */
[----:B------:R-:W-:-:S05]  /*0650*/  LOP3.LUT R19, R19, 0xffffffe0, RZ, 0xc0, !PT ;  /* 0xffffffe013137812 */ /* 0x000fca00078ec0ff */
[----:B------:R-:W-:-:S05]  /*0660*/  IMAD.IADD R26, R18, 0x1, -R19 ;  /* 0x00000001121a7824 */ /* 0x000fca00078e0a13 */
[----:B------:R-:W-:-:S13]  /*0670*/  ISETP.NE.AND P0, PT, R26, RZ, PT ;  /* 0x000000ff1a00720c */ /* 0x000fda0003f05270 */
[----:B------:R-:W2:Y:S01]  /*0680*/  @!P0 LDG.E R16, desc[UR4][R16.64+0xc] ;  /* 0x00000c0410108981 */ /* 0x000ea2000c1e1900 */
[----:B------:R-:W-:-:S03]  /*0690*/  IMAD.MOV.U32 R19, RZ, RZ, RZ ;  /* 0x000000ffff137224 */ /* 0x000fc600078e00ff */
[----:B------:R-:W4:Y:S01]  /*06a0*/  @!P0 LDG.E R14, desc[UR4][R14.64+0xc] ;  /* 0x00000c040e0e8981 */ /* 0x000f22000c1e1900 */
[----:B--2---:R-:W-:-:S05]  /*06b0*/  @!P0 MOV R19, R16 ;  /* 0x0000001000138202 */ /* 0x004fca0000000f00 */
[----:B------:R-:W0:Y:S02]  /*06c0*/  SHFL.IDX PT, R17, R19, R26, 0x1f ;  /* 0x00001f1a13117589 */ /* 0x000e2400000e0000 */
[----:B0-----:R-:W-:-:S06]  /*06d0*/  IMAD.WIDE R18, R17, 0x8, R12 ;  /* 0x0000000811127825 */ /* 0x001fcc00078e020c */
[----:B------:R-:W2:Y:S01]  /*06e0*/  LDG.E.64 R18, desc[UR4][R18.64] ;  /* 0x0000000412127981 */ /* 0x000ea2000c1e1b00 */
[----:B------:R-:W-:Y:S02]  /*06f0*/  IMAD.MOV.U32 R27, RZ, RZ, RZ ;  /* 0x000000ffff1b7224 */ /* 0x000fe400078e00ff */
[----:B------:R-:W-:Y:S02]  /*0700*/  @!P1 IMAD.MOV.U32 R27, RZ, RZ, R20 ;  /* 0x000000ffff1b9224 */ /* 0x000fe400078e0014 */
[----:B------:R2:W3:Y:S01]  /*0710*/  LD.E R20, desc[UR4][R28.64] ;  /* 0x000000041c147980 */ /* 0x0004e2000c101900 */
[----:B------:R-:W-:Y:S01]  /*0720*/  IMAD.MOV.U32 R16, RZ, RZ, RZ ;  /* 0x000000ffff107224 */ /* 0x000fe200078e00ff */
[----:B----4-:R-:W-:Y:S02]  /*0730*/  @!P0 MOV R16, R14 ;  /* 0x0000000e00108202 */ /* 0x010fe40000000f00 */
[----:B------:R-:W0:Y:S04]  /*0740*/  SHFL.IDX PT, R10, R27, R10, 0x1f ;  /* 0x00001f0a1b0a7589 */ /* 0x000e2800000e0000 */
[----:B------:R-:W1:Y:S01]  /*0750*/  SHFL.IDX PT, R25, R22, R25, 0x1f ;  /* 0x00001f1916197589 */ /* 0x000e6200000e0000 */
[----:B--2---:R-:W-:-:S05]  /*0760*/  IADD3 R28, P1, PT, R18, R8, RZ ;  /* 0x00000008121c7210 */ /* 0x004fca0007f3e0ff */
[----:B------:R-:W-:-:S06]  /*0770*/  IMAD.X R29, RZ, RZ, R19, P1 ;  /* 0x000000ffff1d7224 */ /* 0x000fcc00008e0613 */
[----:B------:R2:W5:Y:S04]  /*0780*/  LD.E R29, desc[UR4][R28.64] ;  /* 0x000000041c1d7980 */ /* 0x000568000c101900 */
[----:B------:R2:W4:Y:S01]  /*0790*/  SHFL.IDX PT, R16, R16, R26, 0x1f ;  /* 0x00001f1a10107589 */ /* 0x00052200000e0000 */
[----:B---3--:R-:W-:-:S04]  /*07a0*/  IMAD R24, R24, R23, R11 ;  /* 0x0000001718187224 */ /* 0x008fc800078e020b */
[----:B0-----:R-:W-:-:S04]  /*07b0*/  IMAD R21, R21, R10, R24 ;  /* 0x0000000a15157224 */ /* 0x001fc800078e0218 */
[----:B-1----:R-:W-:-:S07]  /*07c0*/  IMAD R20, R20, R25, R21 ;  /* 0x0000001914147224 */ /* 0x002fce00078e0215 */
.L_x_17:
[----:B------:R-:W-:Y:S01]  /*07d0*/  VIADD R9, R9, 0x4 ;  /* 0x0000000409097836 */ /* 0x000fe20000000000 */
[----:B------:R-:W-:Y:S01]  /*07e0*/  IADD3 R7, PT, PT, R7, 0x4, RZ ;  /* 0x0000000407077810 */ /* 0x000fe20007ffe0ff */
[----:B0---45:R-:W-:Y:S02]  /*07f0*/  IMAD R11, R29, R16, R20 ;  /* 0x000000101d0b7224 */ /* 0x031fe400078e0214 */
[----:B------:R-:W-:Y:S01]  /*0800*/  VIADD R4, R4, 0x4 ;  /* 0x0000000404047836 */ /* 0x000fe20000000000 */
[----:B------:R-:W-:-:S13]  /*0810*/  ISETP.NE.AND P0, PT, R9, R6, PT ;  /* 0x000000060900720c */ /* 0x000fda0003f05270 */
[----:B------:R-:W-:Y:S05]  /*0820*/  @P0 BRA `(.L_x_5) ;  /* 0xfffffff800780947 */ /* 0x000fea000383ffff */
.L_x_3:
[----:B------:R-:W-:Y:S05]  /*0830*/  BSYNC B1 ;  /* 0x0000000000017941 */ /* 0x000fea0003800000 */
.L_x_2:
[----:B------:R-:W-:-:S13]  /*0840*/  ISETP.NE.AND P0, PT, R5, RZ, PT ;  /* 0x000000ff0500720c */ /* 0x000fda0003f05270 */
[----:B------:R-:W-:Y:S05]  /*0850*/  @!P0 BRA `(.L_x_1) ;  /* 0x0000000000808947 */ /* 0x000fea0003800000 */
[----:B------:R-:W0:Y:S01]  /*0860*/  LDC.64 R12, c[0x0][0x398] ;  /* 0x0000e600ff0c7b82 */ /* 0x000e220000000a00 */
[----:B------:R-:W-:Y:S01]  /*0870*/  IMAD.MOV R5, RZ, RZ, -R5 ;  /* 0x000000ffff057224 */ /* 0x000fe200078e0a05 */
[----:B------:R-:W-:Y:S01]  /*0880*/  IADD3 R15, PT, PT, R3, R4, RZ ;  /* 0x00000004030f7210 */ /* 0x000fe20007ffe0ff */
[----:B------:R-:W-:-:S05]  /*0890*/  IMAD.IADD R2, R4, 0x1, -R2 ;  /* 0x0000000104027824 */ /* 0x000fca00078e0a02 */
[----:B------:R-:W1:Y:S08]  /*08a0*/  LDC.64 R8, c[0x0][0x390] ;  /* 0x0000e400ff087b82 */ /* 0x000e700000000a00 */
[----:B------:R-:W3:Y:S02]  /*08b0*/  LDC.64 R6, c[0x0][0x388] ;  /* 0x0000e200ff067b82 */ /* 0x000ee40000000a00 */
.L_x_7:
[----:B------:R-:W-:Y:S01]  /*08c0*/  SHF.R.S32.HI R17, RZ, 0x1f, R2 ;  /* 0x0000001fff117819 */ /* 0x000fe20000011402 */
[----:B0-----:R-:W-:Y:S02]  /*08d0*/  HFMA2 R4, -RZ, RZ, 0, 0 ;  /* 0x00000000ff047431 */ /* 0x001fe400000001ff */
[----:B--2---:R-:W-:Y:S01]  /*08e0*/  IMAD.MOV.U32 R28, RZ, RZ, RZ ;  /* 0x000000ffff1c7224 */ /* 0x004fe200078e00ff */
[----:B------:R-:W-:Y:S01]  /*08f0*/  LEA.HI R17, R17, R2, RZ, 0x5 ;  /* 0x0000000211117211 */ /* 0x000fe200078f28ff */
[----:B-1----:R-:W-:-:S03]  /*0900*/  IMAD.WIDE R18, R15, 0x4, R8 ;  /* 0x000000040f127825 */ /* 0x002fc600078e0208 */
[----:B------:R-:W-:-:S05]  /*0910*/  LOP3.LUT R17, R17, 0xffffffe0, RZ, 0xc0, !PT ;  /* 0xffffffe011117812 */ /* 0x000fca00078ec0ff */
[----:B------:R-:W-:Y:S02]  /*0920*/  IMAD.IADD R26, R2, 0x1, -R17 ;  /* 0x00000001021a7824 */ /* 0x000fe400078e0a11 */
[----:B---3--:R-:W-:-:S03]  /*0930*/  IMAD.WIDE R16, R15, 0x4, R6 ;  /* 0x000000040f107825 */ /* 0x008fc600078e0206 */
[----:B------:R-:W-:-:S13]  /*0940*/  ISETP.NE.AND P0, PT, R26, RZ, PT ;  /* 0x000000ff1a00720c */ /* 0x000fda0003f05270 */
[----:B------:R1:W5:Y:S04]  /*0950*/  @!P0 LDG.E R28, desc[UR4][R16.64] ;  /* 0x00000004101c8981 */ /* 0x000368000c1e1900 */
[----:B------:R1:W5:Y:S01]  /*0960*/  @!P0 LDG.E R4, desc[UR4][R18.64] ;  /* 0x0000000412048981 */ /* 0x000362000c1e1900 */
[----:B------:R-:W-:-:S03]  /*0970*/  UMOV UR10, 0xffffffff ;  /* 0xffffffff000a7882 */ /* 0x000fc60000000000 */
[----:B------:R-:W-:Y:S05]  /*0980*/  BRA.DIV UR10, `(.L_x_6) ;  /* 0x0000000a0a247947 */ /* 0x000fea000b800000 */
[----:B-----5:R-:W0:Y:S02]  /*0990*/  SHFL.IDX PT, R23, R28, R26, 0x1f ;  /* 0x00001f1a1c177589 */ /* 0x020e2400000e0000 */
[----:B01----:R-:W-:-:S06]  /*09a0*/  IMAD.WIDE R16, R23, 0x8, R12 ;  /* 0x0000000817107825 */ /* 0x003fcc00078e020c */
[----:B------:R-:W2:Y:S04]  /*09b0*/  LDG.E.64 R16, desc[UR4][R16.64] ;  /* 0x0000000410107981 */ /* 0x000ea8000c1e1b00 */
[----:B------:R0:W1:Y:S01]  /*09c0*/  SHFL.IDX PT, R23, R4, R26, 0x1f ;  /* 0x00001f1a04177589 */ /* 0x00006200000e0000 */
[----:B--2---:R-:W-:-:S05]  /*09d0*/  LEA R18, P0, R3, R16, 0x2 ;  /* 0x0000001003127211 */ /* 0x004fca00078010ff */
[----:B------:R-:W-:-:S05]  /*09e0*/  IMAD.X R19, RZ, RZ, R17, P0 ;  /* 0x000000ffff137224 */ /* 0x000fca00000e0611 */
[----:B-1----:R0:W5:Y:S03]  /*09f0*/  LD.E R20, desc[UR4][R18.64] ;  /* 0x0000000412147980 */ /* 0x002166000c101900 */
.L_x_21:
[----:B------:R-:W-:Y:S01]  /*0a00*/  VIADD R5, R5, 0x1 ;  /* 0x0000000105057836 */ /* 0x000fe20000000000 */
[----:B------:R-:W-:Y:S01]  /*0a10*/  IADD3 R15, PT, PT, R15, 0x1, RZ ;  /* 0x000000010f0f7810 */ /* 0x000fe20007ffe0ff */
[----:B-----5:R-:W-:Y:S02]  /*0a20*/  IMAD R11, R20, R23, R11 ;  /* 0x00000017140b7224 */ /* 0x020fe400078e020b */
[----:B------:R-:W-:Y:S01]  /*0a30*/  VIADD R2, R2, 0x1 ;  /* 0x0000000102027836 */ /* 0x000fe20000000000 */
[----:B------:R-:W-:-:S13]  /*0a40*/  ISETP.NE.AND P0, PT, R5, RZ, PT ;  /* 0x000000ff0500720c */ /* 0x000fda0003f05270 */
[----:B------:R-:W-:Y:S05]  /*0a50*/  @P0 BRA `(.L_x_7) ;  /* 0xfffffffc00980947 */ /* 0x000fea000383ffff */
.L_x_1:
[----:B------:R-:W-:Y:S05]  /*0a60*/  BSYNC B0 ;  /* 0x0000000000007941 */ /* 0x000fea0003800000 */
.L_x_0:
[----:B0-----:R-:W0:Y:S02]  /*0a70*/  LDC.64 R4, c[0x0][0x3a0] ;  /* 0x0000e800ff047b82 */ /* 0x001e240000000a00 */
[----:B0-----:R-:W-:-:S06]  /*0a80*/  IMAD.WIDE.U32 R4, R0, 0x8, R4 ;  /* 0x0000000800047825 */ /* 0x001fcc00078e0004 */
[----:B------:R-:W3:Y:S01]  /*0a90*/  LDG.E.64 R4, desc[UR4][R4.64] ;  /* 0x0000000404047981 */ /* 0x000ee2000c1e1b00 */
[----:B------:R-:W0:Y:S02]  /*0aa0*/  S2R R0, SR_CTAID.Y ;  /* 0x0000000000007919 */ /* 0x000e240000002600 */
[----:B0-----:R-:W-:-:S04]  /*0ab0*/  IMAD R3, R0, 0x20, R3 ;  /* 0x0000002000037824 */ /* 0x001fc800078e0203 */
[----:B---3--:R-:W-:-:S05]  /*0ac0*/  IMAD.WIDE.U32 R2, R3, 0x4, R4 ;  /* 0x0000000403027825 */ /* 0x008fca00078e0004 */
[----:B------:R-:W-:Y:S01]  /*0ad0*/  ATOM.E.ADD.STRONG.GPU PT, RZ, desc[UR4][R2.64], R11 ;  /* 0x8000000b02ff798a */ /* 0x000fe200081ef104 */
[----:B------:R-:W-:Y:S05]  /*0ae0*/  EXIT ;  /* 0x000000000000794d */ /* 0x000fea0003800000 */
.L_x_4:
[----:B------:R-:W-:Y:S01]  /*0af0*/  HFMA2 R19, -RZ, RZ, 0, 1.847743988037109375e-06 ;  /* 0x0000001fff137431 */ /* 0x000fe200000001ff */
[----:B------:R-:W-:Y:S01]  /*0b00*/  BSSY B2, `(.L_x_8) ;  /* 0x0000005000027945 */ /* 0x000fe20003800000 */
[----:B------:R-:W-:-:S07]  /*0b10*/  IMAD.MOV.U32 R18, RZ, RZ, -0x1 ;  /* 0xffffffffff127424 */ /* 0x000fce00078e00ff */
[----:B01---5:R-:W-:Y:S05]  /*0b20*/  WARPSYNC.COLLECTIVE R18, `(.L_x_9) ;  /* 0x0000000012087348 */ /* 0x023fea0003c00000 */
[----:B-----5:R2:W3:Y:S02]  /*0b30*/  SHFL.IDX P1, R23, R28, R26, R19 ;  /* 0x0000001a1c177389 */ /* 0x0204e40000020013 */
[----:B0123--:R-:W-:Y:S05]  /*0b40*/  ENDCOLLECTIVE ;  /* 0x000000000000791b */ /* 0x00ffea0003800000 */
.L_x_9:
[----:B------:R-:W-:Y:S05]  /*0b50*/  BSYNC B2 ;  /* 0x0000000000027941 */ /* 0x000fea0003800000 */
.L_x_8:
[----:B------:R-:W-:-:S04]  /*0b60*/  IMAD.MOV.U32 R15, RZ, RZ, R23 ;  /* 0x000000ffff0f7224 */ /* 0x000fc800078e0017 */
[----:B------:R-:W-:-:S06]  /*0b70*/  IMAD.WIDE R14, R15, 0x8, R12 ;  /* 0x000000080f0e7825 */ /* 0x000fcc00078e020c */
[----:B------:R-:W5:Y:S01]  /*0b80*/  LDG.E.64 R14, desc[UR4][R14.64] ;  /* 0x000000040e0e7981 */ /* 0x000f62000c1e1b00 */
[----:B------:R-:W-:Y:S01]  /*0b90*/  IMAD.MOV.U32 R28, RZ, RZ, R22 ;  /* 0x000000ffff1c7224 */ /* 0x000fe200078e0016 */
[----:B------:R-:W-:Y:S01]  /*0ba0*/  MOV R19, 0x1f ;  /* 0x0000001f00137802 */ /* 0x000fe20000000f00 */
[----:B------:R-:W-:Y:S01]  /*0bb0*/  IMAD.MOV.U32 R18, RZ, RZ, -0x1 ;  /* 0xffffffffff127424 */ /* 0x000fe200078e00ff */
[----:B------:R-:W-:-:S07]  /*0bc0*/  IADD3 R10, PT, PT, R9, 0x1, RZ ;  /* 0x00000001090a7810 */ /* 0x000fce0007ffe0ff */
[----:B-----5:R-:W-:Y:S05]  /*0bd0*/  WARPSYNC.COLLECTIVE R18, `(.L_x_10) ;  /* 0x0000000012087348 */ /* 0x020fea0003c00000 */
[----:B------:R0:W1:Y:S02]  /*0be0*/  SHFL.IDX P1, R23, R28, R26, R19 ;  /* 0x0000001a1c177389 */ /* 0x0000640000020013 */
[----:B01---5:R-:W-:Y:S05]  /*0bf0*/  ENDCOLLECTIVE ;  /* 0x000000000000791b */ /* 0x023fea0003800000 */
.L_x_10:
[----:B------:R-:W-:-:S04]  /*0c00*/  SHF.R.S32.HI R17, RZ, 0x1f, R10 ;  /* 0x0000001fff117819 */ /* 0x000fc8000001140a */
[----:B------:R-:W-:-:S04]  /*0c10*/  LEA.HI R17, R17, R10, RZ, 0x5 ;  /* 0x0000000a11117211 */ /* 0x000fc800078f28ff */
[----:B------:R-:W-:-:S05]  /*0c20*/  LOP3.LUT R17, R17, 0xffffffe0, RZ, 0xc0, !PT ;  /* 0xffffffe011117812 */ /* 0x000fca00078ec0ff */
[----:B------:R-:W-:Y:S01]  /*0c30*/  IMAD.IADD R10, R10, 0x1, -R17 ;  /* 0x000000010a0a7824 */ /* 0x000fe200078e0a11 */
[----:B------:R-:W-:-:S05]  /*0c40*/  IADD3 R24, P0, PT, R14, R8, RZ ;  /* 0x000000080e187210 */ /* 0x000fca0007f1e0ff */
[----:B------:R-:W-:Y:S01]  /*0c50*/  IMAD.X R25, RZ, RZ, R15, P0 ;  /* 0x000000ffff197224 */ /* 0x000fe200000e060f */
[----:B------:R-:W-:-:S04]  /*0c60*/  IADD3 R14, P0, PT, R3, R4, RZ ;  /* 0x00000004030e7210 */ /* 0x000fc80007f1e0ff */
[----:B------:R-:W-:Y:S01]  /*0c70*/  LEA.HI.X.SX32 R15, R4, RZ, 0x1, P0 ;  /* 0x000000ff040f7211 */ /* 0x000fe200000f0eff */
[----:B------:R-:W2:Y:S01]  /*0c80*/  LD.E R24, desc[UR4][R24.64] ;  /* 0x0000000418187980 */ /* 0x000ea2000c101900 */
[----:B------:R-:W-:Y:S02]  /*0c90*/  SHF.L.U32 R20, R14, 0x2, RZ ;  /* 0x000000020e147819 */ /* 0x000fe400000006ff */
[----:B------:R-:W-:Y:S02]  /*0ca0*/  ISETP.NE.AND P0, PT, R10, RZ, PT ;  /* 0x000000ff0a00720c */ /* 0x000fe40003f05270 */
[----:B------:R-:W-:Y:S02]  /*0cb0*/  SHF.L.U64.HI R15, R14, 0x2, R15 ;  /* 0x000000020e0f7819 */ /* 0x000fe4000001020f */
[----:B------:R-:W-:-:S04]  /*0cc0*/  IADD3 R16, P1, PT, R20, UR8, RZ ;  /* 0x0000000814107c10 */ /* 0x000fc8000ff3e0ff */
[----:B------:R-:W-:-:S05]  /*0cd0*/  IADD3.X R17, PT, PT, R15, UR9, RZ, P1, !PT ;  /* 0x000000090f117c10 */ /* 0x000fca0008ffe4ff */
[----:B------:R-:W3:Y:S01]  /*0ce0*/  @!P0 LDG.E R18, desc[UR4][R16.64+0x4] ;  /* 0x0000040410128981 */ /* 0x000ee2000c1e1900 */
[----:B------:R-:W-:-:S04]  /*0cf0*/  IADD3 R14, P1, PT, R20, UR6, RZ ;  /* 0x00000006140e7c10 */ /* 0x000fc8000ff3e0ff */
[----:B------:R-:W-:-:S05]  /*0d00*/  IADD3.X R15, PT, PT, R15, UR7, RZ, P1, !PT ;  /* 0x000000070f0f7c10 */ /* 0x000fca0008ffe4ff */
[----:B------:R0:W5:Y:S01]  /*0d10*/  @!P0 LDG.E R20, desc[UR4][R14.64+0x4] ;  /* 0x000004040e148981 */ /* 0x000162000c1e1900 */
[----:B------:R-:W-:Y:S02]  /*0d20*/  IMAD.MOV.U32 R21, RZ, RZ, RZ ;  /* 0x000000ffff157224 */ /* 0x000fe400078e00ff */
[----:B------:R-:W-:Y:S02]  /*0d30*/  IMAD.MOV.U32 R26, RZ, RZ, R10 ;  /* 0x000000ffff1a7224 */ /* 0x000fe400078e000a */
[----:B------:R-:W-:Y:S02]  /*0d40*/  IMAD.MOV.U32 R27, RZ, RZ, RZ ;  /* 0x000000ffff1b7224 */ /* 0x000fe400078e00ff */
[----:B--2---:R-:W-:Y:S02]  /*0d50*/  IMAD R24, R24, R23, R11 ;  /* 0x0000001718187224 */ /* 0x004fe400078e020b */
[----:B---3--:R-:W-:Y:S02]  /*0d60*/  @!P0 IMAD.MOV.U32 R21, RZ, RZ, R18 ;  /* 0x000000ffff158224 */ /* 0x008fe400078e0012 */
[----:B------:R-:W-:-:S03]  /*0d70*/  IMAD.MOV.U32 R18, RZ, RZ, -0x1 ;  /* 0xffffffffff127424 */ /* 0x000fc600078e00ff */
[----:B0-----:R-:W-:-:S07]  /*0d80*/  MOV R28, R21 ;  /* 0x00000015001c7202 */ /* 0x001fce0000000f00 */
[----:B-----5:R-:W-:Y:S05]  /*0d90*/  WARPSYNC.COLLECTIVE R18, `(.L_x_11) ;  /* 0x0000000012087348 */ /* 0x020fea0003c00000 */
[----:B------:R0:W1:Y:S02]  /*0da0*/  SHFL.IDX P1, R23, R28, R26, R19 ;  /* 0x0000001a1c177389 */ /* 0x0000640000020013 */
[----:B01---5:R-:W-:Y:S05]  /*0db0*/  ENDCOLLECTIVE ;  /* 0x000000000000791b */ /* 0x023fea0003800000 */
.L_x_11:
[----:B------:R-:W-:Y:S01]  /*0dc0*/  @!P0 IMAD.MOV.U32 R27, RZ, RZ, R20 ;  /* 0x000000ffff1b8224 */ /* 0x000fe200078e0014 */
[----:B------:R-:W-:-:S04]  /*0dd0*/  IADD3 R25, PT, PT, R9, 0x2, RZ ;  /* 0x0000000209197810 */ /* 0x000fc80007ffe0ff */
[----:B------:R-:W-:Y:S02]  /*0de0*/  MOV R28, R27 ;  /* 0x0000001b001c7202 */ /* 0x000fe40000000f00 */
[----:B------:R-:W-:-:S07]  /*0df0*/  MOV R21, R23 ;  /* 0x0000001700157202 */ /* 0x000fce0000000f00 */
[----:B------:R-:W-:Y:S05]  /*0e00*/  WARPSYNC.COLLECTIVE R18, `(.L_x_12) ;  /* 0x0000000012087348 */ /* 0x000fea0003c00000 */
[----:B------:R0:W1:Y:S02]  /*0e10*/  SHFL.IDX P1, R23, R28, R26, R19 ;  /* 0x0000001a1c177389 */ /* 0x0000640000020013 */
[----:B01----:R-:W-:Y:S05]  /*0e20*/  ENDCOLLECTIVE ;  /* 0x000000000000791b */ /* 0x003fea0003800000 */
.L_x_12:
[----:B------:R-:W-:-:S06]  /*0e30*/  IMAD.WIDE R20, R21, 0x8, R12 ;  /* 0x0000000815147825 */ /* 0x000fcc00078e020c */
[----:B------:R-:W2:Y:S01]  /*0e40*/  LDG.E.64 R20, desc[UR4][R20.64] ;  /* 0x0000000414147981 */ /* 0x000ea2000c1e1b00 */
[----:B------:R-:W-:-:S04]  /*0e50*/  SHF.R.S32.HI R11, RZ, 0x1f, R25 ;  /* 0x0000001fff0b7819 */ /* 0x000fc80000011419 */
[----:B------:R-:W-:-:S04]  /*0e60*/  LEA.HI R11, R11, R25, RZ, 0x5 ;  /* 0x000000190b0b7211 */ /* 0x000fc800078f28ff */
[----:B------:R-:W-:-:S05]  /*0e70*/  LOP3.LUT R11, R11, 0xffffffe0, RZ, 0xc0, !PT ;  /* 0xffffffe00b0b7812 */ /* 0x000fca00078ec0ff */
[----:B------:R-:W-:Y:S02]  /*0e80*/  IMAD.IADD R25, R25, 0x1, -R11 ;  /* 0x0000000119197824 */ /* 0x000fe400078e0a0b */
[----:B------:R-:W-:Y:S01]  /*0e90*/  IMAD.MOV.U32 R10, RZ, RZ, R23 ;  /* 0x000000ffff0a7224 */ /* 0x000fe200078e0017 */
[----:B--2---:R-:W-:-:S05]  /*0ea0*/  IADD3 R22, P0, PT, R20, R8, RZ ;  /* 0x0000000814167210 */ /* 0x004fca0007f1e0ff */
[----:B------:R-:W-:Y:S01]  /*0eb0*/  IMAD.X R23, RZ, RZ, R21, P0 ;  /* 0x000000ffff177224 */ /* 0x000fe200000e0615 */
[----:B------:R-:W-:-:S04]  /*0ec0*/  ISETP.NE.AND P0, PT, R25, RZ, PT ;  /* 0x000000ff1900720c */ /* 0x000fc80003f05270 */
[----:B------:R0:W5:Y:S09]  /*0ed0*/  LD.E R21, desc[UR4][R22.64] ;  /* 0x0000000416157980 */ /* 0x000172000c101900 */
[----:B------:R-:W2:Y:S04]  /*0ee0*/  @!P0 LDG.E R26, desc[UR4][R14.64+0x8] ;  /* 0x000008040e1a8981 */ /* 0x000ea8000c1e1900 */
[----:B------:R-:W3:Y:S01]  /*0ef0*/  @!P0 LDG.E R20, desc[UR4][R16.64+0x8] ;  /* 0x0000080410148981 */ /* 0x000ee2000c1e1900 */
[----:B0-----:R-:W-:-:S02]  /*0f00*/  IMAD.MOV.U32 R22, RZ, RZ, RZ ;  /* 0x000000ffff167224 */ /* 0x001fc400078e00ff */
[----:B------:R-:W-:Y:S02]  /*0f10*/  IMAD.MOV.U32 R28, RZ, RZ, RZ ;  /* 0x000000ffff1c7224 */ /* 0x000fe400078e00ff */
[----:B--2---:R-:W-:Y:S01]  /*0f20*/  @!P0 IMAD.MOV.U32 R22, RZ, RZ, R26 ;  /* 0x000000ffff168224 */ /* 0x004fe200078e001a */
[----:B------:R-:W-:Y:S02]  /*0f30*/  MOV R26, R25 ;  /* 0x00000019001a7202 */ /* 0x000fe40000000f00 */
[----:B---3--:R-:W-:-:S07]  /*0f40*/  @!P0 MOV R28, R20 ;  /* 0x00000014001c8202 */ /* 0x008fce0000000f00 */
[----:B-----5:R-:W-:Y:S05]  /*0f50*/  WARPSYNC.COLLECTIVE R18, `(.L_x_13) ;  /* 0x0000000012087348 */ /* 0x020fea0003c00000 */
[----:B------:R0:W1:Y:S02]  /*0f60*/  SHFL.IDX P1, R23, R28, R26, R19 ;  /* 0x0000001a1c177389 */ /* 0x0000640000020013 */
[----:B01---5:R-:W-:Y:S05]  /*0f70*/  ENDCOLLECTIVE ;  /* 0x000000000000791b */ /* 0x023fea0003800000 */
.L_x_13:
[----:B------:R-:W-:Y:S02]  /*0f80*/  IMAD R21, R21, R10, R24 ;  /* 0x0000000a15157224 */ /* 0x000fe400078e0218 */
[----:B------:R-:W-:-:S05]  /*0f90*/  VIADD R10, R9, 0x3 ;  /* 0x00000003090a7836 */ /* 0x000fca0000000000 */
[----:B------:R-:W-:-:S04]  /*0fa0*/  SHF.R.S32.HI R11, RZ, 0x1f, R10 ;  /* 0x0000001fff0b7819 */ /* 0x000fc8000001140a */
[----:B------:R-:W-:Y:S01]  /*0fb0*/  LEA.HI R11, R11, R10, RZ, 0x5 ;  /* 0x0000000a0b0b7211 */ /* 0x000fe200078f28ff */
[----:B------:R-:W-:-:S03]  /*0fc0*/  IMAD.MOV.U32 R28, RZ, RZ, R22 ;  /* 0x000000ffff1c7224 */ /* 0x000fc600078e0016 */
[----:B------:R-:W-:Y:S01]  /*0fd0*/  LOP3.LUT R11, R11, 0xffffffe0, RZ, 0xc0, !PT ;  /* 0xffffffe00b0b7812 */ /* 0x000fe200078ec0ff */
[----:B------:R-:W-:-:S07]  /*0fe0*/  IMAD.MOV.U32 R27, RZ, RZ, R23 ;  /* 0x000000ffff1b7224 */ /* 0x000fce00078e0017 */
[----:B------:R-:W-:Y:S05]  /*0ff0*/  WARPSYNC.COLLECTIVE R18, `(.L_x_14) ;  /* 0x0000000012087348 */ /* 0x000fea0003c00000 */
[----:B------:R0:W1:Y:S02]  /*1000*/  SHFL.IDX P1, R23, R28, R26, R19 ;  /* 0x0000001a1c177389 */ /* 0x0000640000020013 */
[----:B01----:R-:W-:Y:S05]  /*1010*/  ENDCOLLECTIVE ;  /* 0x000000000000791b */ /* 0x003fea0003800000 */
.L_x_14:
[----:B------:R-:W-:-:S05]  /*1020*/  IMAD.IADD R26, R10, 0x1, -R11 ;  /* 0x000000010a1a7824 */ /* 0x000fca00078e0a0b */
[----:B------:R-:W-:-:S13]  /*1030*/  ISETP.NE.AND P0, PT, R26, RZ, PT ;  /* 0x000000ff1a00720c */ /* 0x000fda0003f05270 */
[----:B------:R-:W2:Y:S01]  /*1040*/  @!P0 LDG.E R16, desc[UR4][R16.64+0xc] ;  /* 0x00000c0410108981 */ /* 0x000ea2000c1e1900 */
[----:B------:R-:W-:-:S03]  /*1050*/  IMAD.WIDE R10, R27, 0x8, R12 ;  /* 0x000000081b0a7825 */ /* 0x000fc600078e020c */
[----:B------:R0:W5:Y:S04]  /*1060*/  @!P0 LDG.E R14, desc[UR4][R14.64+0xc] ;  /* 0x00000c040e0e8981 */ /* 0x000168000c1e1900 */
[----:B------:R-:W5:Y:S01]  /*1070*/  LDG.E.64 R10, desc[UR4][R10.64] ;  /* 0x000000040a0a7981 */ /* 0x000f62000c1e1b00 */
[----:B------:R-:W-:Y:S01]  /*1080*/  HFMA2 R19, -RZ, RZ, 0, 0 ;  /* 0x00000000ff137431 */ /* 0x000fe200000001ff */
[----:B------:R-:W-:Y:S01]  /*1090*/  MOV R25, R23 ;  /* 0x0000001700197202 */ /* 0x000fe20000000f00 */
[----:B--2---:R-:W-:-:S04]  /*10a0*/  @!P0 IMAD.MOV.U32 R19, RZ, RZ, R16 ;  /* 0x000000ffff138224 */ /* 0x004fc800078e0010 */
[----:B------:R-:W-:Y:S01]  /*10b0*/  IMAD.MOV.U32 R28, RZ, RZ, R19 ;  /* 0x000000ffff1c7224 */ /* 0x000fe200078e0013 */
[----:B0-----:R-:W-:-:S07]  /*10c0*/  MOV R19, 0x1f ;  /* 0x0000001f00137802 */ /* 0x001fce0000000f00 */
[----:B-----5:R-:W-:Y:S05]  /*10d0*/  WARPSYNC.COLLECTIVE R18, `(.L_x_15) ;  /* 0x0000000012087348 */ /* 0x020fea0003c00000 */
[----:B------:R0:W1:Y:S02]  /*10e0*/  SHFL.IDX P1, R23, R28, R26, R19 ;  /* 0x0000001a1c177389 */ /* 0x0000640000020013 */
[----:B01---5:R-:W-:Y:S05]  /*10f0*/  ENDCOLLECTIVE ;  /* 0x000000000000791b */ /* 0x023fea0003800000 */
.L_x_15:
[----:B------:R-:W-:Y:S01]  /*1100*/  IMAD.MOV.U32 R16, RZ, RZ, RZ ;  /* 0x000000ffff107224 */ /* 0x000fe200078e00ff */
[----:B------:R-:W-:Y:S02]  /*1110*/  @!P0 MOV R16, R14 ;  /* 0x0000000e00108202 */ /* 0x000fe40000000f00 */
[----:B------:R-:W-:-:S05]  /*1120*/  IADD3 R14, P0, PT, R10, R8, RZ ;  /* 0x000000080a0e7210 */ /* 0x000fca0007f1e0ff */
[----:B------:R-:W-:-:S05]  /*1130*/  IMAD.X R15, RZ, RZ, R11, P0 ;  /* 0x000000ffff0f7224 */ /* 0x000fca00000e060b */
[----:B------:R0:W5:Y:S01]  /*1140*/  LD.E R20, desc[UR4][R14.64] ;  /* 0x000000040e147980 */ /* 0x000162000c101900 */
[----:B------:R-:W-:-:S04]  /*1150*/  IMAD.MOV.U32 R17, RZ, RZ, R23 ;  /* 0x000000ffff117224 */ /* 0x000fc800078e0017 */
[----:B------:R-:W-:-:S05]  /*1160*/  IMAD.WIDE R22, R17, 0x8, R12 ;  /* 0x0000000811167825 */ /* 0x000fca00078e020c */
[----:B------:R0:W5:Y:S01]  /*1170*/  LDG.E.64 R10, desc[UR4][R22.64] ;  /* 0x00000004160a7981 */ /* 0x000162000c1e1b00 */
[----:B------:R-:W-:-:S07]  /*1180*/  MOV R28, R16 ;  /* 0x00000010001c7202 */ /* 0x000fce0000000f00 */
[----:B0----5:R-:W-:Y:S05]  /*1190*/  WARPSYNC.COLLECTIVE R18, `(.L_x_16) ;  /* 0x0000000012087348 */ /* 0x021fea0003c00000 */
[----:B0-----:R0:W1:Y:S02]  /*11a0*/  SHFL.IDX P1, R23, R28, R26, R19 ;  /* 0x0000001a1c177389 */ /* 0x0010640000020013 */
[----:B01---5:R-:W-:Y:S05]  /*11b0*/  ENDCOLLECTIVE ;  /* 0x000000000000791b */ /* 0x023fea0003800000 */
.L_x_16:
[----:B------:R-:W-:-:S05]  /*11c0*/  IADD3 R10, P0, PT, R10, R8, RZ ;  /* 0x000000080a0a7210 */ /* 0x000fca0007f1e0ff */
[----:B------:R-:W-:-:S05]  /*11d0*/  IMAD.X R11, RZ, RZ, R11, P0 ;  /* 0x000000ffff0b7224 */ /* 0x000fca00000e060b */
[----:B------:R0:W5:Y:S01]  /*11e0*/  LD.E R29, desc[UR4][R10.64] ;  /* 0x000000040a1d7980 */ /* 0x000162000c101900 */
[----:B------:R-:W-:Y:S02]  /*11f0*/  IMAD.MOV.U32 R16, RZ, RZ, R23 ;  /* 0x000000ffff107224 */ /* 0x000fe400078e0017 */
[----:B------:R-:W-:Y:S01]  /*1200*/  IMAD R20, R20, R25, R21 ;  /* 0x0000001914147224 */ /* 0x000fe200078e0215 */
[----:B------:R-:W-:Y:S06]  /*1210*/  BRA `(.L_x_17) ;  /* 0xfffffff4006c7947 */ /* 0x000fec000383ffff */
.L_x_6:
[----:B------:R-:W-:Y:S01]  /*1220*/  BSSY B1, `(.L_x_18) ;  /* 0x0000006000017945 */ /* 0x000fe20003800000 */
[----:B-1----:R-:W-:Y:S01]  /*1230*/  IMAD.MOV.U32 R19, RZ, RZ, 0x1f ;  /* 0x0000001fff137424 */ /* 0x002fe200078e00ff */
[----:B------:R-:W-:-:S07]  /*1240*/  MOV R18, 0xffffffff ;  /* 0xffffffff00127802 */ /* 0x000fce0000000f00 */
[----:B0----5:R-:W-:Y:S05]  /*1250*/  WARPSYNC.COLLECTIVE R18, `(.L_x_19) ;  /* 0x0000000012087348 */ /* 0x021fea0003c00000 */
[----:B-----5:R1:W2:Y:S02]  /*1260*/  SHFL.IDX P1, R23, R28, R26, R19 ;  /* 0x0000001a1c177389 */ /* 0x0202a40000020013 */
[----:B012---:R-:W-:Y:S05]  /*1270*/  ENDCOLLECTIVE ;  /* 0x000000000000791b */ /* 0x007fea0003800000 */
.L_x_19:
[----:B------:R-:W-:Y:S05]  /*1280*/  BSYNC B1 ;  /* 0x0000000000017941 */ /* 0x000fea0003800000 */
.L_x_18:
[----:B------:R-:W-:-:S06]  /*1290*/  IMAD.WIDE R16, R23, 0x8, R12 ;  /* 0x0000000817107825 */ /* 0x000fcc00078e020c */
[----:B------:R-:W5:Y:S01]  /*12a0*/  LDG.E.64 R16, desc[UR4][R16.64] ;  /* 0x0000000410107981 */ /* 0x000f62000c1e1b00 */
[----:B------:R-:W-:Y:S02]  /*12b0*/  HFMA2 R19, -RZ, RZ, 0, 1.847743988037109375e-06 ;  /* 0x0000001fff137431 */ /* 0x000fe400000001ff */
[----:B------:R-:W-:Y:S02]  /*12c0*/  IMAD.MOV.U32 R28, RZ, RZ, R4 ;  /* 0x000000ffff1c7224 */ /* 0x000fe400078e0004 */
[----:B------:R-:W-:-:S07]  /*12d0*/  IMAD.MOV.U32 R18, RZ, RZ, -0x1 ;  /* 0xffffffffff127424 */ /* 0x000fce00078e00ff */
[----:B-----5:R-:W-:Y:S05]  /*12e0*/  WARPSYNC.COLLECTIVE R18, `(.L_x_20) ;  /* 0x0000000012087348 */ /* 0x020fea0003c00000 */
[----:B------:R0:W1:Y:S02]  /*12f0*/  SHFL.IDX P1, R23, R28, R26, R19 ;  /* 0x0000001a1c177389 */ /* 0x0000640000020013 */
[----:B01---5:R-:W-:Y:S05]  /*1300*/  ENDCOLLECTIVE ;  /* 0x000000000000791b */ /* 0x023fea0003800000 */
.L_x_20:
[----:B------:R-:W-:-:S05]  /*1310*/  LEA R20, P0, R3, R16, 0x2 ;  /* 0x0000001003147211 */ /* 0x000fca00078010ff */
[----:B------:R-:W-:-:S05]  /*1320*/  IMAD.X R21, RZ, RZ, R17, P0 ;  /* 0x000000ffff157224 */ /* 0x000fca00000e0611 */
[----:B------:R1:W5:Y:S01]  /*1330*/  LD.E R20, desc[UR4][R20.64] ;  /* 0x0000000414147980 */ /* 0x000362000c101900 */
[----:B------:R-:W-:Y:S05]  /*1340*/  BRA `(.L_x_21) ;  /* 0xfffffff400ac7947 */ /* 0x000fea000383ffff */
.L_x_22:
[----:B------:R-:W-:-:S00]  /*1350*/  BRA `(.L_x_22) ;  /* 0xfffffffc00fc7947 */ /* 0x000fc0000383ffff */
[----:B------:R-:W-:-:S00]  /*1360*/  NOP ;  /* 0x0000000000007918 */ /* 0x000fc00000000000 */
        /* <DEDUP_REMOVED lines=9> */
.L_x_23:


//--------------------- .nv.shared.reserved.0     --------------------------
	.section	.nv.shared.reserved.0,"aw",@nobits
	.weak		__nv_reservedSMEM_offset_0_alias
	.size		__nv_reservedSMEM_offset_0_alias, 0, 64
	.other		__nv_reservedSMEM_offset_0_alias,@"STO_CUDA_RESERVED_SHARED STV_DEFAULT"
__nv_reservedSMEM_offset_0_alias:
	.zero		0
	.zero		64


//--------------------- .nv.constant0._Z5lightPiS_S_PS_S0_ --------------------------
	.section	.nv.constant0._Z5lightPiS_S_PS_S0_,"a",@progbits
	.sectionflags	@""
	.align	4
.nv.constant0._Z5lightPiS_S_PS_S0_:
	.zero		936


//--------------------- SYMBOLS --------------------------

	.type		.nv.reservedSmem.offset0,@object
	.size		.nv.reservedSmem.offset0,0x4
